	.headerflags	@"EF_CUDA_TEXMODE_UNIFIED EF_CUDA_64BIT_ADDRESS EF_CUDA_SM89 EF_CUDA_VIRTUAL_SM(EF_CUDA_SM89)"
	.elftype	@"ET_EXEC"


//--------------------- .nv.info                  --------------------------
	.section	.nv.info,"",@"SHT_CUDA_INFO"
	.align	4


	//----- nvinfo : EIATTR_REGCOUNT
	.align		4
        /*0000*/ 	.byte	0x04, 0x2f
        /*0002*/ 	.short	(.L_2 - .L_1)
	.align		4
.L_1:
        /*0004*/ 	.word	index@(triton__0d1d2d3d4d5d6d7d89de)
        /*0008*/ 	.word	0x0000001d


	//----- nvinfo : EIATTR_MAX_STACK_SIZE
	.align		4
.L_2:
        /*000c*/ 	.byte	0x04, 0x23
        /*000e*/ 	.short	(.L_4 - .L_3)
	.align		4
.L_3:
        /*0010*/ 	.word	index@(triton__0d1d2d3d4d5d6d7d89de)
        /*0014*/ 	.word	0x00000000


	//----- nvinfo : EIATTR_MIN_STACK_SIZE
	.align		4
.L_4:
        /*0018*/ 	.byte	0x04, 0x12
        /*001a*/ 	.short	(.L_6 - .L_5)
	.align		4
.L_5:
        /*001c*/ 	.word	index@(triton__0d1d2d3d4d5d6d7d89de)
        /*0020*/ 	.word	0x00000000


	//----- nvinfo : EIATTR_FRAME_SIZE
	.align		4
.L_6:
        /*0024*/ 	.byte	0x04, 0x11
        /*0026*/ 	.short	(.L_8 - .L_7)
	.align		4
.L_7:
        /*0028*/ 	.word	index@(triton__0d1d2d3d4d5d6d7d89de)
        /*002c*/ 	.word	0x00000000
.L_8:


//--------------------- .nv.info.triton__0d1d2d3d4d5d6d7d89de --------------------------
	.section	.nv.info.triton__0d1d2d3d4d5d6d7d89de,"",@"SHT_CUDA_INFO"
	.align	4


	//----- nvinfo : EIATTR_CUDA_API_VERSION
	.align		4
        /*0000*/ 	.byte	0x04, 0x37
        /*0002*/ 	.short	(.L_10 - .L_9)
.L_9:
        /*0004*/ 	.word	0x0000007b


	//----- nvinfo : EIATTR_PARAM_CBANK
	.align		4
.L_10:
        /*0008*/ 	.byte	0x04, 0x0a
        /*000a*/ 	.short	(.L_12 - .L_11)
	.align		4
.L_11:
        /*000c*/ 	.word	index@(.nv.constant0.triton__0d1d2d3d4d5d6d7d89de)
        /*0010*/ 	.short	0x0160
        /*0012*/ 	.short	0x0048


	//----- nvinfo : EIATTR_CBANK_PARAM_SIZE
	.align		4
.L_12:
        /*0014*/ 	.byte	0x03, 0x19
        /*0016*/ 	.short	0x0048


	//----- nvinfo : EIATTR_KPARAM_INFO
	.align		4
        /*0018*/ 	.byte	0x04, 0x17
        /*001a*/ 	.short	(.L_14 - .L_13)
.L_13:
        /*001c*/ 	.word	0x00000000
        /*0020*/ 	.short	0x0009
        /*0022*/ 	.short	0x0044
        /*0024*/ 	.byte	0x00, 0xf0, 0x11, 0x00


	//----- nvinfo : EIATTR_KPARAM_INFO
	.align		4
.L_14:
        /*0028*/ 	.byte	0x04, 0x17
        /*002a*/ 	.short	(.L_16 - .L_15)
.L_15:
        /*002c*/ 	.word	0x00000000
        /*0030*/ 	.short	0x0008
        /*0032*/ 	.short	0x0040
        /*0034*/ 	.byte	0x00, 0xf0, 0x11, 0x00


	//----- nvinfo : EIATTR_KPARAM_INFO
	.align		4
.L_16:
        /*0038*/ 	.byte	0x04, 0x17
        /*003a*/ 	.short	(.L_18 - .L_17)
.L_17:
        /*003c*/ 	.word	0x00000000
        /*0040*/ 	.short	0x0007
        /*0042*/ 	.short	0x0038
        /*0044*/ 	.byte	0x00, 0xf0, 0x21, 0x00


	//----- nvinfo : EIATTR_KPARAM_INFO
	.align		4
.L_18:
        /*0048*/ 	.byte	0x04, 0x17
        /*004a*/ 	.short	(.L_20 - .L_19)
.L_19:
        /*004c*/ 	.word	0x00000000
        /*0050*/ 	.short	0x0006
        /*0052*/ 	.short	0x0030
        /*0054*/ 	.byte	0x00, 0xf0, 0x21, 0x00


	//----- nvinfo : EIATTR_KPARAM_INFO
	.align		4
.L_20:
        /*0058*/ 	.byte	0x04, 0x17
        /*005a*/ 	.short	(.L_22 - .L_21)
.L_21:
        /*005c*/ 	.word	0x00000000
        /*0060*/ 	.short	0x0005
        /*0062*/ 	.short	0x0028
        /*0064*/ 	.byte	0x00, 0xf0, 0x21, 0x00


	//----- nvinfo : EIATTR_KPARAM_INFO
	.align		4
.L_22:
        /*0068*/ 	.byte	0x04, 0x17
        /*006a*/ 	.short	(.L_24 - .L_23)
.L_23:
        /*006c*/ 	.word	0x00000000
        /*0070*/ 	.short	0x0004
        /*0072*/ 	.short	0x0020
        /*0074*/ 	.byte	0x00, 0xf0, 0x21, 0x00


	//----- nvinfo : EIATTR_KPARAM_INFO
	.align		4
.L_24:
        /*0078*/ 	.byte	0x04, 0x17
        /*007a*/ 	.short	(.L_26 - .L_25)
.L_25:
        /*007c*/ 	.word	0x00000000
        /*0080*/ 	.short	0x0003
        /*0082*/ 	.short	0x0018
        /*0084*/ 	.byte	0x00, 0xf0, 0x21, 0x00


	//----- nvinfo : EIATTR_KPARAM_INFO
	.align		4
.L_26:
        /*0088*/ 	.byte	0x04, 0x17
        /*008a*/ 	.short	(.L_28 - .L_27)
.L_27:
        /*008c*/ 	.word	0x00000000
        /*0090*/ 	.short	0x0002
        /*0092*/ 	.short	0x0010
        /*0094*/ 	.byte	0x00, 0xf0, 0x21, 0x00


	//----- nvinfo : EIATTR_KPARAM_INFO
	.align		4
.L_28:
        /*0098*/ 	.byte	0x04, 0x17
        /*009a*/ 	.short	(.L_30 - .L_29)
.L_29:
        /*009c*/ 	.word	0x00000000
        /*00a0*/ 	.short	0x0001
        /*00a2*/ 	.short	0x0008
        /*00a4*/ 	.byte	0x00, 0xf0, 0x21, 0x00


	//----- nvinfo : EIATTR_KPARAM_INFO
	.align		4
.L_30:
        /*00a8*/ 	.byte	0x04, 0x17
        /*00aa*/ 	.short	(.L_32 - .L_31)
.L_31:
        /*00ac*/ 	.word	0x00000000
        /*00b0*/ 	.short	0x0000
        /*00b2*/ 	.short	0x0000
        /*00b4*/ 	.byte	0x00, 0xf0, 0x21, 0x00


	//----- nvinfo : EIATTR_MAXREG_COUNT
	.align		4
.L_32:
        /*00b8*/ 	.byte	0x03, 0x1b
        /*00ba*/ 	.short	0x00ff


	//----- nvinfo : EIATTR_COOP_GROUP_MASK_REGIDS
	.align		4
        /*00bc*/ 	.byte	0x04, 0x29
        /*00be*/ 	.short	(.L_34 - .L_33)


	//   ....[0]....
.L_33:
        /*00c0*/ 	.word	0xffffffff


	//   ....[1]....
        /*00c4*/ 	.word	0xffffffff


	//   ....[2]....
        /*00c8*/ 	.word	0xffffffff


	//   ....[3]....
        /*00cc*/ 	.word	0xffffffff


	//   ....[4]....
        /*00d0*/ 	.word	0xffffffff


	//   ....[5]....
        /*00d4*/ 	.word	0xffffffff


	//   ....[6]....
        /*00d8*/ 	.word	0xffffffff


	//   ....[7]....
        /*00dc*/ 	.word	0xffffffff


	//   ....[8]....
        /*00e0*/ 	.word	0xffffffff


	//   ....[9]....
        /*00e4*/ 	.word	0xffffffff


	//   ....[10]....
        /*00e8*/ 	.word	0xffffffff


	//   ....[11]....
        /*00ec*/ 	.word	0xffffffff


	//   ....[12]....
        /*00f0*/ 	.word	0xffffffff


	//   ....[13]....
        /*00f4*/ 	.word	0xffffffff


	//----- nvinfo : EIATTR_COOP_GROUP_INSTR_OFFSETS
	.align		4
.L_34:
        /*00f8*/ 	.byte	0x04, 0x28
        /*00fa*/ 	.short	(.L_36 - .L_35)


	//   ....[0]....
.L_35:
        /*00fc*/ 	.word	0x00000420


	//   ....[1]....
        /*0100*/ 	.word	0x00000440


	//   ....[2]....
        /*0104*/ 	.word	0x00000460


	//   ....[3]....
        /*0108*/ 	.word	0x00000490


	//   ....[4]....
        /*010c*/ 	.word	0x000004d0


	//   ....[5]....
        /*0110*/ 	.word	0x000005f0


	//   ....[6]....
        /*0114*/ 	.word	0x00000610


	//   ....[7]....
        /*0118*/ 	.word	0x00000700


	//   ....[8]....
        /*011c*/ 	.word	0x00000720


	//   ....[9]....
        /*0120*/ 	.word	0x00000740


	//   ....[10]....
        /*0124*/ 	.word	0x00000760


	//   ....[11]....
        /*0128*/ 	.word	0x00000780


	//   ....[12]....
        /*012c*/ 	.word	0x000007e0


	//   ....[13]....
        /*0130*/ 	.word	0x00000800


	//----- nvinfo : EIATTR_EXIT_INSTR_OFFSETS
	.align		4
.L_36:
        /*0134*/ 	.byte	0x04, 0x1c
        /*0136*/ 	.short	(.L_38 - .L_37)


	//   ....[0]....
.L_37:
        /*0138*/ 	.word	0x00000aa0


	//   ....[1]....
        /*013c*/ 	.word	0x00000ac0


	//----- nvinfo : EIATTR_MAX_THREADS
	.align		4
.L_38:
        /*0140*/ 	.byte	0x04, 0x05
        /*0142*/ 	.short	(.L_40 - .L_39)
.L_39:
        /*0144*/ 	.word	0x00000080
        /*0148*/ 	.word	0x00000001
        /*014c*/ 	.word	0x00000001
.L_40:


//--------------------- .nv.rel.action            --------------------------
	.section	.nv.rel.action,"",@"SHT_CUDA_RELOCINFO"
	.align	8
	.sectionentsize	8
        /*0000*/ 	.byte	0x73, 0x00, 0x00, 0x00, 0x00, 0x00, 0x00, 0x00, 0x00, 0x00, 0x00, 0x11, 0x25, 0x00, 0x05, 0x36


//--------------------- .nv.constant0.triton__0d1d2d3d4d5d6d7d89de --------------------------
	.section	.nv.constant0.triton__0d1d2d3d4d5d6d7d89de,"a",@progbits
	.align	4
.nv.constant0.triton__0d1d2d3d4d5d6d7d89de:
	.zero		424


//--------------------- .text.triton__0d1d2d3d4d5d6d7d89de --------------------------
	.section	.text.triton__0d1d2d3d4d5d6d7d89de,"ax",@progbits
	.sectionflags	@"SHF_BARRIERS=1"
	.sectioninfo	@"SHI_REGISTERS=29"
	.align	128
        .global         triton__0d1d2d3d4d5d6d7d89de
        .type           triton__0d1d2d3d4d5d6d7d89de,@function
        .size           triton__0d1d2d3d4d5d6d7d89de,(.L_x_1 - triton__0d1d2d3d4d5d6d7d89de)
        .other          triton__0d1d2d3d4d5d6d7d89de,@"STO_CUDA_ENTRY STV_DEFAULT"
triton__0d1d2d3d4d5d6d7d89de:
.text.triton__0d1d2d3d4d5d6d7d89de:
[----:B------:R-:W-:-:S02]  /*0000*/  MOV R1, c[0x0][0x28] ;  /* 0x00000a0000017a02 */ /* 0x000fc40000000f00 */
[----:B------:R-:W0:Y:S01]  /*0010*/  S2R R8, SR_TID.X ;  /* 0x0000000000087919 */ /* 0x000e220000002100 */
[----:B------:R-:W-:Y:S01]  /*0020*/  MOV R0, 0x2 ;  /* 0x0000000200007802 */ /* 0x000fe20000000f00 */
[----:B------:R-:W-:Y:S01]  /*0030*/  CS2R R22, SRZ ;  /* 0x0000000000167805 */ /* 0x000fe2000001ff00 */
[----:B------:R-:W-:Y:S01]  /*0040*/  CS2R R24, SRZ ;  /* 0x0000000000187805 */ /* 0x000fe2000001ff00 */
[----:B------:R-:W1:Y:S01]  /*0050*/  S2R R4, SR_CTAID.X ;  /* 0x0000000000047919 */ /* 0x000e620000002500 */
[----:B------:R-:W-:Y:S01]  /*0060*/  ULDC.64 UR4, c[0x0][0x118] ;  /* 0x0000460000047ab9 */ /* 0x000fe20000000a00 */
[----:B0-----:R-:W-:-:S04]  /*0070*/  SHF.L.U32 R13, R8, 0x2, RZ ;  /* 0x00000002080d7819 */ /* 0x001fc800000006ff */
[----:B------:R-:W-:-:S04]  /*0080*/  LOP3.LUT R13, R13, 0x1fc, RZ, 0xc0, !PT ;  /* 0x000001fc0d0d7812 */ /* 0x000fc800078ec0ff */
[C---:B------:R-:W-:Y:S01]  /*0090*/  ISETP.GE.U32.AND P2, PT, R13.reuse, 0x140, PT ;  /* 0x000001400d00780c */ /* 0x040fe20003f46070 */
[C---:B-1----:R-:W-:Y:S02]  /*00a0*/  IMAD R9, R4.reuse, 0x140, R13 ;  /* 0x0000014004097824 */ /* 0x042fe400078e020d */
[----:B------:R-:W-:Y:S01]  /*00b0*/  IMAD.WIDE.U32 R16, R13, R0, c[0x0][0x168] ;  /* 0x00005a000d107625 */ /* 0x000fe200078e0000 */
[----:B------:R-:W-:-:S03]  /*00c0*/  ISETP.LT.AND P1, PT, R4, c[0x0][0x1a0], !P2 ;  /* 0x0000680004007a0c */ /* 0x000fc60005721270 */
[-C--:B------:R-:W-:Y:S01]  /*00d0*/  IMAD.WIDE R14, R9, R0.reuse, c[0x0][0x160] ;  /* 0x00005800090e7625 */ /* 0x080fe200078e0200 */
[----:B------:R-:W-:Y:S01]  /*00e0*/  CS2R R6, SRZ ;  /* 0x0000000000067805 */ /* 0x000fe2000001ff00 */
[----:B------:R-:W-:Y:S02]  /*00f0*/  CS2R R2, SRZ ;  /* 0x0000000000027805 */ /* 0x000fe4000001ff00 */
[-C--:B------:R-:W-:Y:S02]  /*0100*/  IMAD.WIDE.U32 R20, R13, R0.reuse, c[0x0][0x178] ;  /* 0x00005e000d147625 */ /* 0x080fe400078e0000 */
[----:B------:R-:W2:Y:S02]  /*0110*/  @!P2 LDG.E.EL.64 R24, [R16.64] ;  /* 0x000000041018a981 */ /* 0x000ea4000c2e1b00 */
[----:B------:R-:W-:Y:S02]  /*0120*/  IMAD.WIDE R18, R9, R0, c[0x0][0x170] ;  /* 0x00005c0009127625 */ /* 0x000fe400078e0200 */
[----:B------:R-:W3:Y:S04]  /*0130*/  @P1 LDG.E.64 R22, [R14.64] ;  /* 0x000000040e161981 */ /* 0x000ee8000c1e1b00 */
[----:B------:R-:W4:Y:S04]  /*0140*/  @!P2 LDG.E.EL.64 R6, [R20.64] ;  /* 0x000000041406a981 */ /* 0x000f28000c2e1b00 */
[----:B------:R-:W5:Y:S01]  /*0150*/  @P1 LDG.E.64 R2, [R18.64] ;  /* 0x0000000412021981 */ /* 0x000f62000c1e1b00 */
[----:B------:R-:W-:-:S02]  /*0160*/  LOP3.LUT P3, RZ, R8, 0x1f, RZ, 0xc0, !PT ;  /* 0x0000001f08ff7812 */ /* 0x000fc4000786c0ff */
[C---:B------:R-:W-:Y:S02]  /*0170*/  ISETP.GE.AND P4, PT, R8.reuse, 0x4, PT ;  /* 0x000000040800780c */ /* 0x040fe40003f86270 */
[----:B------:R-:W-:-:S04]  /*0180*/  LOP3.LUT P0, RZ, R8, 0x3, RZ, 0xc0, !PT ;  /* 0x0000000308ff7812 */ /* 0x000fc8000780c0ff */
[----:B------:R-:W-:Y:S02]  /*0190*/  ISETP.LT.AND P0, PT, R8, 0x4, !P0 ;  /* 0x000000040800780c */ /* 0x000fe40004701270 */
[----:B--2---:R-:W-:Y:S02]  /*01a0*/  SEL R24, R24, RZ, !P2 ;  /* 0x000000ff18187207 */ /* 0x004fe40005000000 */
[----:B------:R-:W-:Y:S02]  /*01b0*/  SEL R12, R25, RZ, !P2 ;  /* 0x000000ff190c7207 */ /* 0x000fe40005000000 */
[----:B---3--:R-:W-:Y:S01]  /*01c0*/  SEL R22, R22, RZ, P1 ;  /* 0x000000ff16167207 */ /* 0x008fe20000800000 */
[----:B------:R-:W-:Y:S01]  /*01d0*/  HADD2.F32 R17, -RZ, R24.H0_H0 ;  /* 0x20000018ff117230 */ /* 0x000fe20000004100 */
[----:B------:R-:W-:Y:S01]  /*01e0*/  SEL R5, R23, RZ, P1 ;  /* 0x000000ff17057207 */ /* 0x000fe20000800000 */
[----:B------:R-:W-:Y:S01]  /*01f0*/  HADD2.F32 R15, -RZ, R12.H0_H0 ;  /* 0x2000000cff0f7230 */ /* 0x000fe20000004100 */
[----:B----4-:R-:W-:Y:S01]  /*0200*/  SEL R23, R6, RZ, !P2 ;  /* 0x000000ff06177207 */ /* 0x010fe20005000000 */
[----:B------:R-:W-:Y:S01]  /*0210*/  HADD2.F32 R16, -RZ, R22.H0_H0 ;  /* 0x20000016ff107230 */ /* 0x000fe20000004100 */
[----:B------:R-:W-:Y:S01]  /*0220*/  SEL R21, R7, RZ, !P2 ;  /* 0x000000ff07157207 */ /* 0x000fe20005000000 */
[----:B------:R-:W-:Y:S01]  /*0230*/  HADD2.F32 R14, -RZ, R5.H0_H0 ;  /* 0x20000005ff0e7230 */ /* 0x000fe20000004100 */
[----:B-----5:R-:W-:Y:S01]  /*0240*/  SEL R6, R2, RZ, P1 ;  /* 0x000000ff02067207 */ /* 0x020fe20000800000 */
[--C-:B------:R-:W-:Y:S01]  /*0250*/  HADD2.F32 R19, -RZ, R23.reuse.H0_H0 ;  /* 0x20000017ff137230 */ /* 0x100fe20000004100 */
[----:B------:R-:W-:Y:S01]  /*0260*/  FADD R18, R16, R17 ;  /* 0x0000001110127221 */ /* 0x000fe20000000000 */
[----:B------:R-:W-:Y:S01]  /*0270*/  HADD2.F32 R17, -RZ, R23.H1_H1 ;  /* 0x30000017ff117230 */ /* 0x000fe20000004100 */
[----:B------:R-:W-:Y:S01]  /*0280*/  FADD R14, R14, R15 ;  /* 0x0000000f0e0e7221 */ /* 0x000fe20000000000 */
[--C-:B------:R-:W-:Y:S01]  /*0290*/  HADD2.F32 R16, -RZ, R6.reuse.H0_H0 ;  /* 0x20000006ff107230 */ /* 0x100fe20000004100 */
[----:B------:R-:W-:Y:S01]  /*02a0*/  SEL R3, R3, RZ, P1 ;  /* 0x000000ff03037207 */ /* 0x000fe20000800000 */
[----:B------:R-:W-:-:S02]  /*02b0*/  HADD2.F32 R6, -RZ, R6.H1_H1 ;  /* 0x30000006ff067230 */ /* 0x000fc40000004100 */
[----:B------:R-:W-:Y:S01]  /*02c0*/  HADD2.F32 R15, -RZ, R24.H1_H1 ;  /* 0x30000018ff0f7230 */ /* 0x000fe20000004100 */
[----:B------:R-:W-:Y:S01]  /*02d0*/  FADD R19, R16, R19 ;  /* 0x0000001310137221 */ /* 0x000fe20000000000 */
[----:B------:R-:W-:Y:S01]  /*02e0*/  HADD2.F32 R2, -RZ, R22.H1_H1 ;  /* 0x30000016ff027230 */ /* 0x000fe20000004100 */
[----:B------:R-:W-:Y:S01]  /*02f0*/  FADD R20, R6, R17 ;  /* 0x0000001106147221 */ /* 0x000fe20000000000 */
[----:B------:R-:W-:Y:S02]  /*0300*/  HADD2.F32 R7, -RZ, R21.H0_H0 ;  /* 0x20000015ff077230 */ /* 0x000fe40000004100 */
[----:B------:R-:W-:Y:S01]  /*0310*/  HADD2.F32 R6, -RZ, R3.H0_H0 ;  /* 0x20000003ff067230 */ /* 0x000fe20000004100 */
[----:B------:R-:W-:Y:S01]  /*0320*/  FADD R15, R2, R15 ;  /* 0x0000000f020f7221 */ /* 0x000fe20000000000 */
[----:B------:R-:W-:Y:S01]  /*0330*/  HADD2.F32 R2, -RZ, R12.H1_H1 ;  /* 0x3000000cff027230 */ /* 0x000fe20000004100 */
[----:B------:R-:W-:Y:S01]  /*0340*/  FADD R12, R18, R19 ;  /* 0x00000013120c7221 */ /* 0x000fe20000000000 */
[----:B------:R-:W-:Y:S01]  /*0350*/  HADD2.F32 R5, -RZ, R5.H1_H1 ;  /* 0x30000005ff057230 */ /* 0x000fe20000004100 */
[----:B------:R-:W-:Y:S01]  /*0360*/  FADD R7, R6, R7 ;  /* 0x0000000706077221 */ /* 0x000fe20000000000 */
[----:B------:R-:W-:Y:S01]  /*0370*/  HADD2.F32 R16, -RZ, R21.H1_H1 ;  /* 0x30000015ff107230 */ /* 0x000fe20000004100 */
[----:B------:R-:W-:Y:S01]  /*0380*/  FADD R15, R15, R20 ;  /* 0x000000140f0f7221 */ /* 0x000fe20000000000 */
[----:B------:R-:W-:Y:S01]  /*0390*/  HADD2.F32 R3, -RZ, R3.H1_H1 ;  /* 0x30000003ff037230 */ /* 0x000fe20000004100 */
[----:B------:R-:W-:Y:S01]  /*03a0*/  FADD R2, R5, R2 ;  /* 0x0000000205027221 */ /* 0x000fe20000000000 */
[----:B------:R-:W-:Y:S01]  /*03b0*/  FADD R14, R14, R7 ;  /* 0x000000070e0e7221 */ /* 0x000fe20000000000 */
[----:B------:R-:W-:-:S02]  /*03c0*/  FADD R5, R15, R12 ;  /* 0x0000000c0f057221 */ /* 0x000fc40000000000 */
[----:B------:R-:W-:Y:S02]  /*03d0*/  FADD R3, R3, R16 ;  /* 0x0000001003037221 */ /* 0x000fe40000000000 */
[----:B------:R-:W-:Y:S02]  /*03e0*/  FADD R5, R14, R5 ;  /* 0x000000050e057221 */ /* 0x000fe40000000000 */
[----:B------:R-:W-:-:S04]  /*03f0*/  FADD R16, R2, R3 ;  /* 0x0000000302107221 */ /* 0x000fc80000000000 */
[----:B------:R-:W-:-:S05]  /*0400*/  FADD R5, R16, R5 ;  /* 0x0000000510057221 */ /* 0x000fca0000000000 */
[----:B------:R-:W-:-:S05]  /*0410*/  FSEL R5, R5, RZ, P1 ;  /* 0x000000ff05057208 */ /* 0x000fca0000800000 */
[----:B------:R-:W0:Y:S02]  /*0420*/  SHFL.BFLY PT, R2, R5, 0x10, 0x1f ;  /* 0x0e001f0005027f89 */ /* 0x000e2400000e0000 */
[----:B0-----:R-:W-:-:S05]  /*0430*/  FADD R6, R5, R2 ;  /* 0x0000000205067221 */ /* 0x001fca0000000000 */
[----:B------:R-:W0:Y:S02]  /*0440*/  SHFL.BFLY PT, R3, R6, 0x8, 0x1f ;  /* 0x0d001f0006037f89 */ /* 0x000e2400000e0000 */
[----:B0-----:R-:W-:-:S05]  /*0450*/  FADD R7, R6, R3 ;  /* 0x0000000306077221 */ /* 0x001fca0000000000 */
[----:B------:R-:W0:Y:S02]  /*0460*/  SHFL.BFLY PT, R2, R7, 0x4, 0x1f ;  /* 0x0c801f0007027f89 */ /* 0x000e2400000e0000 */
[----:B0-----:R-:W-:Y:S02]  /*0470*/  FADD R17, R7, R2 ;  /* 0x0000000207117221 */ /* 0x001fe40000000000 */
[----:B------:R-:W-:-:S03]  /*0480*/  CS2R R6, SRZ ;  /* 0x0000000000067805 */ /* 0x000fc6000001ff00 */
[----:B------:R-:W0:Y:S02]  /*0490*/  SHFL.BFLY PT, R2, R17, 0x2, 0x1f ;  /* 0x0c401f0011027f89 */ /* 0x000e2400000e0000 */
[----:B0-----:R-:W-:Y:S01]  /*04a0*/  FADD R19, R17, R2 ;  /* 0x0000000211137221 */ /* 0x001fe20000000000 */
[----:B------:R-:W-:Y:S01]  /*04b0*/  IMAD.HI R2, R4, 0x2e8ba2e9, RZ ;  /* 0x2e8ba2e904027827 */ /* 0x000fe200078e02ff */
[----:B------:R-:W-:-:S03]  /*04c0*/  SHF.R.U32.HI R17, RZ, 0x3, R8 ;  /* 0x00000003ff117819 */ /* 0x000fc60000011608 */
[----:B------:R-:W0:Y:S01]  /*04d0*/  SHFL.BFLY PT, R20, R19, 0x1, 0x1f ;  /* 0x0c201f0013147f89 */ /* 0x000e2200000e0000 */
[----:B------:R-:W-:Y:S02]  /*04e0*/  SHF.R.U32.HI R3, RZ, 0x1f, R2 ;  /* 0x0000001fff037819 */ /* 0x000fe40000011602 */
[----:B------:R-:W-:Y:S02]  /*04f0*/  LOP3.LUT R17, R17, 0xc, RZ, 0xc0, !PT ;  /* 0x0000000c11117812 */ /* 0x000fe400078ec0ff */
[----:B------:R-:W-:-:S05]  /*0500*/  LEA.HI.SX32 R3, R2, R3, 0x1e ;  /* 0x0000000302037211 */ /* 0x000fca00078ff2ff */
[----:B------:R-:W-:Y:S02]  /*0510*/  IMAD R18, R3, -0x16, R4 ;  /* 0xffffffea03127824 */ /* 0x000fe400078e0204 */
[----:B------:R-:W-:Y:S01]  /*0520*/  CS2R R2, SRZ ;  /* 0x0000000000027805 */ /* 0x000fe2000001ff00 */
[----:B------:R-:W-:Y:S01]  /*0530*/  CS2R R4, SRZ ;  /* 0x0000000000047805 */ /* 0x000fe2000001ff00 */
[----:B------:R-:W-:-:S04]  /*0540*/  IMAD R23, R18, 0x140, R13 ;  /* 0x0000014012177824 */ /* 0x000fc800078e020d */
[----:B------:R-:W-:-:S05]  /*0550*/  IMAD.WIDE R22, R23, R0, c[0x0][0x190] ;  /* 0x0000640017167625 */ /* 0x000fca00078e0200 */
[----:B------:R1:W2:Y:S01]  /*0560*/  @P1 LDG.E.EL.64 R4, [R22.64] ;  /* 0x0000000416041981 */ /* 0x0002a2000c2e1b00 */
[----:B0-----:R-:W-:Y:S01]  /*0570*/  FADD R26, R19, R20 ;  /* 0x00000014131a7221 */ /* 0x001fe20000000000 */
[----:B------:R-:W-:-:S04]  /*0580*/  IMAD.WIDE.U32 R18, R13, R0, c[0x0][0x180] ;  /* 0x000060000d127625 */ /* 0x000fc800078e0000 */
[----:B------:R-:W-:Y:S01]  /*0590*/  IMAD.WIDE.U32 R20, R13, R0, c[0x0][0x188] ;  /* 0x000062000d147625 */ /* 0x000fe200078e0000 */
[----:B------:R-:W-:Y:S04]  /*05a0*/  @!P3 STS [R17], R26 ;  /* 0x0000001a1100b388 */ /* 0x000fe80000000800 */
[----:B------:R0:W3:Y:S04]  /*05b0*/  @!P2 LDG.E.EL.64 R2, [R18.64] ;  /* 0x000000041202a981 */ /* 0x0000e8000c2e1b00 */
[----:B------:R4:W5:Y:S04]  /*05c0*/  @!P2 LDG.E.EL.64 R6, [R20.64] ;  /* 0x000000041406a981 */ /* 0x000968000c2e1b00 */
[----:B------:R-:W-:Y:S06]  /*05d0*/  BAR.SYNC 0x0 ;  /* 0x0000000000007b1d */ /* 0x000fec0000000000 */
[----:B------:R-:W0:Y:S04]  /*05e0*/  @!P4 LDS R11, [R8.X4] ;  /* 0x00000000080bc984 */ /* 0x000e280000004800 */
[----:B0-----:R-:W0:Y:S02]  /*05f0*/  SHFL.BFLY PT, R24, R11, 0x2, 0x1f ;  /* 0x0c401f000b187f89 */ /* 0x001e2400000e0000 */
[----:B0-----:R-:W-:-:S05]  /*0600*/  FADD R24, R11, R24 ;  /* 0x000000180b187221 */ /* 0x001fca0000000000 */
[----:B------:R-:W0:Y:S02]  /*0610*/  SHFL.BFLY PT, R13, R24, 0x1, 0x1f ;  /* 0x0c201f00180d7f89 */ /* 0x000e2400000e0000 */
[----:B0-----:R-:W-:-:S05]  /*0620*/  FADD R13, R24, R13 ;  /* 0x0000000d180d7221 */ /* 0x001fca0000000000 */
[----:B------:R-:W-:Y:S04]  /*0630*/  @P0 STS [R8.X4], R13 ;  /* 0x0000000d08000388 */ /* 0x000fe80000004800 */
[----:B------:R-:W-:Y:S06]  /*0640*/  BAR.SYNC 0x0 ;  /* 0x0000000000007b1d */ /* 0x000fec0000000000 */
[----:B------:R-:W0:Y:S02]  /*0650*/  LDS R18, [RZ] ;  /* 0x00000000ff127984 */ /* 0x000e240000000800 */
[----:B0-----:R-:W-:-:S04]  /*0660*/  FADD R18, RZ, R18 ;  /* 0x00000012ff127221 */ /* 0x001fc80000000000 */
[C---:B------:R-:W-:Y:S01]  /*0670*/  FFMA R15, R18.reuse, -0.0031250000465661287308, R15 ;  /* 0xbb4ccccd120f7823 */ /* 0x040fe2000000000f */
[----:B------:R-:W-:-:S03]  /*0680*/  FFMA R12, R18, -0.0031250000465661287308, R12 ;  /* 0xbb4ccccd120c7823 */ /* 0x000fc6000000000c */
[----:B------:R-:W-:Y:S01]  /*0690*/  FMUL R11, R15, R15 ;  /* 0x0000000f0f0b7220 */ /* 0x000fe20000400000 */
[----:B------:R-:W-:-:S03]  /*06a0*/  FFMA R14, R18, -0.0031250000465661287308, R14 ;  /* 0xbb4ccccd120e7823 */ /* 0x000fc6000000000e */
[----:B------:R-:W-:Y:S01]  /*06b0*/  FFMA R11, R12, R12, R11 ;  /* 0x0000000c0c0b7223 */ /* 0x000fe2000000000b */
[----:B------:R-:W-:-:S03]  /*06c0*/  FFMA R16, R18, -0.0031250000465661287308, R16 ;  /* 0xbb4ccccd12107823 */ /* 0x000fc60000000010 */
[----:B------:R-:W-:-:S04]  /*06d0*/  FFMA R11, R14, R14, R11 ;  /* 0x0000000e0e0b7223 */ /* 0x000fc8000000000b */
[----:B------:R-:W-:-:S05]  /*06e0*/  FFMA R11, R16, R16, R11 ;  /* 0x00000010100b7223 */ /* 0x000fca000000000b */
[----:B------:R-:W-:-:S05]  /*06f0*/  FSEL R11, R11, RZ, P1 ;  /* 0x000000ff0b0b7208 */ /* 0x000fca0000800000 */
[----:B------:R-:W0:Y:S02]  /*0700*/  SHFL.BFLY PT, R18, R11, 0x10, 0x1f ;  /* 0x0e001f000b127f89 */ /* 0x000e2400000e0000 */
[----:B0-----:R-:W-:-:S05]  /*0710*/  FADD R18, R11, R18 ;  /* 0x000000120b127221 */ /* 0x001fca0000000000 */
[----:B------:R-:W0:Y:S02]  /*0720*/  SHFL.BFLY PT, R13, R18, 0x8, 0x1f ;  /* 0x0d001f00120d7f89 */ /* 0x000e2400000e0000 */
[----:B0-----:R-:W-:-:S05]  /*0730*/  FADD R13, R18, R13 ;  /* 0x0000000d120d7221 */ /* 0x001fca0000000000 */
[----:B----4-:R-:W0:Y:S02]  /*0740*/  SHFL.BFLY PT, R20, R13, 0x4, 0x1f ;  /* 0x0c801f000d147f89 */ /* 0x010e2400000e0000 */
[----:B0-----:R-:W-:-:S05]  /*0750*/  FADD R20, R13, R20 ;  /* 0x000000140d147221 */ /* 0x001fca0000000000 */
[----:B------:R-:W0:Y:S02]  /*0760*/  SHFL.BFLY PT, R19, R20, 0x2, 0x1f ;  /* 0x0c401f0014137f89 */ /* 0x000e2400000e0000 */
[----:B0-----:R-:W-:-:S05]  /*0770*/  FADD R19, R20, R19 ;  /* 0x0000001314137221 */ /* 0x001fca0000000000 */
[----:B-1----:R-:W0:Y:S02]  /*0780*/  SHFL.BFLY PT, R22, R19, 0x1, 0x1f ;  /* 0x0c201f0013167f89 */ /* 0x002e2400000e0000 */
[----:B0-----:R-:W-:Y:S02]  /*0790*/  FADD R22, R19, R22 ;  /* 0x0000001613167221 */ /* 0x001fe40000000000 */
[----:B------:R-:W-:Y:S06]  /*07a0*/  BAR.SYNC 0x0 ;  /* 0x0000000000007b1d */ /* 0x000fec0000000000 */
[----:B------:R-:W-:Y:S04]  /*07b0*/  @!P3 STS [R17], R22 ;  /* 0x000000161100b388 */ /* 0x000fe80000000800 */
        /* <DEDUP_REMOVED lines=8> */
[----:B------:R-:W0:Y:S01]  /*0840*/  LDS R18, [RZ] ;  /* 0x00000000ff127984 */ /* 0x000e220000000800 */
[----:B------:R-:W-:-:S02]  /*0850*/  MOV R19, 0x3b4ccccd ;  /* 0x3b4ccccd00137802 */ /* 0x000fc40000000f00 */
[----:B---3--:R-:W-:Y:S02]  /*0860*/  SEL R2, R2, RZ, !P2 ;  /* 0x000000ff02027207 */ /* 0x008fe40005000000 */
[----:B-----5:R-:W-:Y:S02]  /*0870*/  SEL R11, R6, RZ, !P2 ;  /* 0x000000ff060b7207 */ /* 0x020fe40005000000 */
[----:B------:R-:W-:Y:S01]  /*0880*/  SEL R10, R3, RZ, !P2 ;  /* 0x000000ff030a7207 */ /* 0x000fe20005000000 */
[----:B------:R-:W-:Y:S02]  /*0890*/  HADD2.F32 R6, -RZ, R2.H0_H0 ;  /* 0x20000002ff067230 */ /* 0x000fe40000004100 */
[----:B------:R-:W-:Y:S02]  /*08a0*/  HADD2.F32 R3, -RZ, R11.H0_H0 ;  /* 0x2000000bff037230 */ /* 0x000fe40000004100 */
[----:B------:R-:W-:Y:S01]  /*08b0*/  HADD2.F32 R8, -RZ, R10.H0_H0 ;  /* 0x2000000aff087230 */ /* 0x000fe20000004100 */
[----:B0-----:R-:W-:-:S04]  /*08c0*/  FADD R18, RZ, R18 ;  /* 0x00000012ff127221 */ /* 0x001fc80000000000 */
[----:B------:R-:W-:-:S04]  /*08d0*/  FFMA R18, R18, R19, 9.9999997473787516356e-06 ;  /* 0x3727c5ac12127423 */ /* 0x000fc80000000013 */
[----:B------:R-:W0:Y:S01]  /*08e0*/  MUFU.RSQ R17, R18 ;  /* 0x0000001200117308 */ /* 0x000e220000001400 */
[----:B------:R-:W-:Y:S01]  /*08f0*/  SEL R19, R7, RZ, !P2 ;  /* 0x000000ff07137207 */ /* 0x000fe20005000000 */
[----:B------:R-:W-:Y:S02]  /*0900*/  HADD2.F32 R7, -RZ, R2.H1_H1 ;  /* 0x30000002ff077230 */ /* 0x000fe40000004100 */
[----:B------:R-:W-:Y:S02]  /*0910*/  HADD2.F32 R2, -RZ, R11.H1_H1 ;  /* 0x3000000bff027230 */ /* 0x000fe40000004100 */
[----:B------:R-:W-:Y:S01]  /*0920*/  HADD2.F32 R11, -RZ, R19.H0_H0 ;  /* 0x20000013ff0b7230 */ /* 0x000fe20000004100 */
[----:B--2---:R-:W-:Y:S01]  /*0930*/  SEL R4, R4, RZ, P1 ;  /* 0x000000ff04047207 */ /* 0x004fe20000800000 */
[-C--:B0-----:R-:W-:Y:S01]  /*0940*/  FMUL R12, R12, R17.reuse ;  /* 0x000000110c0c7220 */ /* 0x081fe20000400000 */
[-C--:B------:R-:W-:Y:S01]  /*0950*/  FMUL R14, R14, R17.reuse ;  /* 0x000000110e0e7220 */ /* 0x080fe20000400000 */
[----:B------:R-:W-:-:S02]  /*0960*/  FMUL R15, R15, R17 ;  /* 0x000000110f0f7220 */ /* 0x000fc40000400000 */
[----:B------:R-:W-:Y:S01]  /*0970*/  FFMA R6, R12, R6, R3 ;  /* 0x000000060c067223 */ /* 0x000fe20000000003 */
[----:B------:R-:W-:Y:S01]  /*0980*/  FFMA R14, R14, R8, R11 ;  /* 0x000000080e0e7223 */ /* 0x000fe2000000000b */
[----:B------:R-:W-:Y:S01]  /*0990*/  SEL R12, R5, RZ, P1 ;  /* 0x000000ff050c7207 */ /* 0x000fe20000800000 */
[----:B------:R-:W-:Y:S01]  /*09a0*/  HADD2.F32 R8, -RZ, R10.H1_H1 ;  /* 0x3000000aff087230 */ /* 0x000fe20000004100 */
[----:B------:R-:W-:Y:S01]  /*09b0*/  FMUL R16, R16, R17 ;  /* 0x0000001110107220 */ /* 0x000fe20000400000 */
[----:B------:R-:W-:Y:S01]  /*09c0*/  HADD2.F32 R11, -RZ, R19.H1_H1 ;  /* 0x30000013ff0b7230 */ /* 0x000fe20000004100 */
[----:B------:R-:W-:Y:S01]  /*09d0*/  FFMA R7, R15, R7, R2 ;  /* 0x000000070f077223 */ /* 0x000fe20000000002 */
[--C-:B------:R-:W-:Y:S02]  /*09e0*/  HADD2.F32 R3, -RZ, R4.reuse.H0_H0 ;  /* 0x20000004ff037230 */ /* 0x100fe40000004100 */
[----:B------:R-:W-:Y:S01]  /*09f0*/  HADD2.F32 R2, -RZ, R4.H1_H1 ;  /* 0x30000004ff027230 */ /* 0x000fe20000004100 */
[----:B------:R-:W-:Y:S01]  /*0a00*/  FFMA R11, R16, R8, R11 ;  /* 0x00000008100b7223 */ /* 0x000fe2000000000b */
[----:B------:R-:W-:-:S02]  /*0a10*/  HADD2.F32 R5, -RZ, R12.H0_H0 ;  /* 0x2000000cff057230 */ /* 0x000fc40000004100 */
[----:B------:R-:W-:Y:S01]  /*0a20*/  HADD2.F32 R4, -RZ, R12.H1_H1 ;  /* 0x3000000cff047230 */ /* 0x000fe20000004100 */
[----:B------:R-:W-:Y:S01]  /*0a30*/  FADD R3, R3, R6 ;  /* 0x0000000603037221 */ /* 0x000fe20000000000 */
[----:B------:R-:W-:Y:S01]  /*0a40*/  FADD R2, R2, R7 ;  /* 0x0000000702027221 */ /* 0x000fe20000000000 */
[----:B------:R-:W-:Y:S02]  /*0a50*/  FADD R5, R5, R14 ;  /* 0x0000000e05057221 */ /* 0x000fe40000000000 */
[----:B------:R-:W-:Y:S02]  /*0a60*/  FADD R4, R4, R11 ;  /* 0x0000000b04047221 */ /* 0x000fe40000000000 */
[----:B------:R-:W-:Y:S01]  /*0a70*/  F2FP.F16.F32.PACK_AB R6, R2, R3 ;  /* 0x000000030206723e */ /* 0x000fe200000000ff */
[----:B------:R-:W-:Y:S02]  /*0a80*/  IMAD.WIDE R2, R9, R0, c[0x0][0x198] ;  /* 0x0000660009027625 */ /* 0x000fe400078e0200 */
[----:B------:R-:W-:Y:S01]  /*0a90*/  F2FP.F16.F32.PACK_AB R7, R4, R5 ;  /* 0x000000050407723e */ /* 0x000fe200000000ff */
[----:B------:R-:W-:Y:S06]  /*0aa0*/  @!P1 EXIT ;  /* 0x000000000000994d */ /* 0x000fec0003800000 */
[----:B------:R-:W-:Y:S01]  /*0ab0*/  STG.E.64 [R2.64], R6 ;  /* 0x0000000602007986 */ /* 0x000fe2000c101b04 */
[----:B------:R-:W-:Y:S05]  /*0ac0*/  EXIT ;  /* 0x000000000000794d */ /* 0x000fea0003800000 */
.L_x_0:
[----:B------:R-:W-:-:S00]  /*0ad0*/  BRA `(.L_x_0) ;  /* 0xfffffff000007947 */ /* 0x000fc0000383ffff */
[----:B------:R-:W-:-:S00]  /*0ae0*/  NOP ;  /* 0x0000000000007918 */ /* 0x000fc00000000000 */
        /* <DEDUP_REMOVED lines=9> */
.L_x_1:


//--------------------- .nv.global.init           --------------------------
	.section	.nv.global.init,"aw",@progbits
.nv.global.init:
	.type		_$_str,@object
	.size		_$_str,(.L_0 - _$_str)
_$_str:
        /*0000*/ 	.byte	0x5f, 0x5f, 0x43, 0x55, 0x44, 0x41, 0x5f, 0x46, 0x54, 0x5a, 0x00
.L_0:


//--------------------- .nv.shared.triton__0d1d2d3d4d5d6d7d89de --------------------------
	.section	.nv.shared.triton__0d1d2d3d4d5d6d7d89de,"aw",@nobits
	.align	16
